//
// Generated by NVIDIA NVVM Compiler
//
// Compiler Build ID: CL-36424714
// Cuda compilation tools, release 13.0, V13.0.88
// Based on NVVM 20.0.0
//

.version 9.0
.target sm_100
.address_size 64

	// .globl	_Z17get_boxes_for_nmsPKfS0_Pfi

.visible .entry _Z17get_boxes_for_nmsPKfS0_Pfi(
	.param .u64 .ptr .align 1 _Z17get_boxes_for_nmsPKfS0_Pfi_param_0,
	.param .u64 .ptr .align 1 _Z17get_boxes_for_nmsPKfS0_Pfi_param_1,
	.param .u64 .ptr .align 1 _Z17get_boxes_for_nmsPKfS0_Pfi_param_2,
	.param .u32 _Z17get_boxes_for_nmsPKfS0_Pfi_param_3
)
{
	.reg .pred 	%p<6>;
	.reg .b32 	%r<8>;
	.reg .b32 	%f<16>;
	.reg .b64 	%rd<15>;

	ld.param.u64 	%rd3, [_Z17get_boxes_for_nmsPKfS0_Pfi_param_0];
	ld.param.u64 	%rd4, [_Z17get_boxes_for_nmsPKfS0_Pfi_param_1];
	ld.param.u64 	%rd5, [_Z17get_boxes_for_nmsPKfS0_Pfi_param_2];
	ld.param.u32 	%r3, [_Z17get_boxes_for_nmsPKfS0_Pfi_param_3];
	cvta.to.global.u64 	%rd1, %rd5;
	mov.u32 	%r4, %ctaid.x;
	mov.u32 	%r5, %ntid.x;
	mov.u32 	%r6, %tid.x;
	mad.lo.s32 	%r1, %r4, %r5, %r6;
	setp.ge.s32 	%p1, %r1, %r3;
	@%p1 bra 	$L__BB0_7;
	cvta.to.global.u64 	%rd6, %rd3;
	shl.b32 	%r2, %r1, 2;
	mul.wide.s32 	%rd7, %r2, 4;
	add.s64 	%rd2, %rd6, %rd7;
	ld.global.f32 	%f1, [%rd2];
	setp.neu.f32 	%p2, %f1, 0fBF800000;
	@%p2 bra 	$L__BB0_6;
	ld.global.f32 	%f2, [%rd2+4];
	setp.neu.f32 	%p3, %f2, 0fBF800000;
	@%p3 bra 	$L__BB0_6;
	ld.global.f32 	%f3, [%rd2+8];
	setp.neu.f32 	%p4, %f3, 0fBF800000;
	@%p4 bra 	$L__BB0_6;
	ld.global.f32 	%f4, [%rd2+12];
	setp.neu.f32 	%p5, %f4, 0fBF800000;
	@%p5 bra 	$L__BB0_6;
	add.s64 	%rd14, %rd1, %rd7;
	mov.b32 	%r7, -1082130432;
	st.global.u32 	[%rd14], %r7;
	st.global.u32 	[%rd14+4], %r7;
	st.global.u32 	[%rd14+8], %r7;
	st.global.u32 	[%rd14+12], %r7;
	bra.uni 	$L__BB0_7;
$L__BB0_6:
	cvta.to.global.u64 	%rd8, %rd4;
	mul.wide.s32 	%rd9, %r1, 4;
	add.s64 	%rd10, %rd8, %rd9;
	ld.global.f32 	%f5, [%rd10];
	add.f32 	%f6, %f1, %f5;
	add.s64 	%rd12, %rd1, %rd7;
	st.global.f32 	[%rd12], %f6;
	ld.global.f32 	%f7, [%rd2+4];
	ld.global.f32 	%f8, [%rd10];
	add.f32 	%f9, %f7, %f8;
	st.global.f32 	[%rd12+4], %f9;
	ld.global.f32 	%f10, [%rd2+8];
	ld.global.f32 	%f11, [%rd10];
	add.f32 	%f12, %f10, %f11;
	st.global.f32 	[%rd12+8], %f12;
	ld.global.f32 	%f13, [%rd2+12];
	ld.global.f32 	%f14, [%rd10];
	add.f32 	%f15, %f13, %f14;
	st.global.f32 	[%rd12+12], %f15;
$L__BB0_7:
	ret;

}


// ===== COMPILED SASS (sm_100) =====

	.target	sm_100

	.elftype	@"ET_EXEC"


//--------------------- .note.nv.tkinfo           --------------------------
	.section	.note.nv.tkinfo,"",@"SHT_NOTE"
	.sectionflags	@"SHF_NOTE_NV_TKINFO"
	.tkinfo
        /*0018*/ 	.word	0x00000002
        /*0030*/ 	.string	""
        /*0030*/ 	.string	"ptxas"
        /*0030*/ 	.string	"Cuda compilation tools, release 13.0, V13.0.88"
        /*0030*/ 	.string	"Build cuda_13.0.r13.0/compiler.36424714_0"
        /*0030*/ 	.string	"-arch sm_100 -m 64 "



//--------------------- .note.nv.cuinfo           --------------------------
	.section	.note.nv.cuinfo,"",@"SHT_NOTE"
	.sectionflags	@"SHF_NOTE_NV_CUINFO"
        /*0018*/ 	.short	0x0002
        /*001a*/ 	.short	0x0064
        /*001c*/ 	.short	0x0082
	.zero		2


//--------------------- .nv.info                  --------------------------
	.section	.nv.info,"",@"SHT_CUDA_INFO"
	.align	4


	//----- nvinfo : EIATTR_REGCOUNT
	.align		4
        /*0000*/ 	.byte	0x04, 0x2f
        /*0002*/ 	.short	(.L_1 - .L_0)
	.align		4
.L_0:
        /*0004*/ 	.word	index@(_Z17get_boxes_for_nmsPKfS0_Pfi)
        /*0008*/ 	.word	0x00000012


	//----- nvinfo : EIATTR_FRAME_SIZE
	.align		4
.L_1:
        /*000c*/ 	.byte	0x04, 0x11
        /*000e*/ 	.short	(.L_3 - .L_2)
	.align		4
.L_2:
        /*0010*/ 	.word	index@(_Z17get_boxes_for_nmsPKfS0_Pfi)
        /*0014*/ 	.word	0x00000000


	//----- nvinfo : EIATTR_MIN_STACK_SIZE
	.align		4
.L_3:
        /*0018*/ 	.byte	0x04, 0x12
        /*001a*/ 	.short	(.L_5 - .L_4)
	.align		4
.L_4:
        /*001c*/ 	.word	index@(_Z17get_boxes_for_nmsPKfS0_Pfi)
        /*0020*/ 	.word	0x00000000
.L_5:


//--------------------- .nv.compat                --------------------------
	.section	.nv.compat,"",@"SHT_CUDA_COMPAT_INFO"
	.align	4
        /*0000*/ 	.byte	0x02, 0x09, 0x00, 0x00, 0x02, 0x02, 0x01, 0x00, 0x02, 0x05, 0x05, 0x00, 0x03, 0x07, 0x01, 0x01
        /*0010*/ 	.byte	0x02, 0x03, 0x00, 0x00, 0x02, 0x06, 0x01, 0x00, 0x04, 0x0b, 0x08, 0x00, 0x01, 0x00, 0x00, 0x00
        /*0020*/ 	.byte	0x00, 0x00, 0x00, 0x00


//--------------------- .nv.info._Z17get_boxes_for_nmsPKfS0_Pfi --------------------------
	.section	.nv.info._Z17get_boxes_for_nmsPKfS0_Pfi,"",@"SHT_CUDA_INFO"
	.sectionflags	@""
	.align	4


	//----- nvinfo : EIATTR_CUDA_API_VERSION
	.align		4
        /*0000*/ 	.byte	0x04, 0x37
        /*0002*/ 	.short	(.L_7 - .L_6)
.L_6:
        /*0004*/ 	.word	0x00000082


	//----- nvinfo : EIATTR_KPARAM_INFO
	.align		4
.L_7:
        /*0008*/ 	.byte	0x04, 0x17
        /*000a*/ 	.short	(.L_9 - .L_8)
.L_8:
        /*000c*/ 	.word	0x00000000
        /*0010*/ 	.short	0x0003
        /*0012*/ 	.short	0x0018
        /*0014*/ 	.byte	0x00, 0xf0, 0x11, 0x00


	//----- nvinfo : EIATTR_KPARAM_INFO
	.align		4
.L_9:
        /*0018*/ 	.byte	0x04, 0x17
        /*001a*/ 	.short	(.L_11 - .L_10)
.L_10:
        /*001c*/ 	.word	0x00000000
        /*0020*/ 	.short	0x0002
        /*0022*/ 	.short	0x0010
        /*0024*/ 	.byte	0x00, 0xf5, 0x21, 0x00


	//----- nvinfo : EIATTR_KPARAM_INFO
	.align		4
.L_11:
        /*0028*/ 	.byte	0x04, 0x17
        /*002a*/ 	.short	(.L_13 - .L_12)
.L_12:
        /*002c*/ 	.word	0x00000000
        /*0030*/ 	.short	0x0001
        /*0032*/ 	.short	0x0008
        /*0034*/ 	.byte	0x00, 0xf5, 0x21, 0x00


	//----- nvinfo : EIATTR_KPARAM_INFO
	.align		4
.L_13:
        /*0038*/ 	.byte	0x04, 0x17
        /*003a*/ 	.short	(.L_15 - .L_14)
.L_14:
        /*003c*/ 	.word	0x00000000
        /*0040*/ 	.short	0x0000
        /*0042*/ 	.short	0x0000
        /*0044*/ 	.byte	0x00, 0xf5, 0x21, 0x00


	//----- nvinfo : EIATTR_SPARSE_MMA_MASK
	.align		4
.L_15:
        /*0048*/ 	.byte	0x03, 0x50
        /*004a*/ 	.short	0x0000


	//----- nvinfo : EIATTR_MAXREG_COUNT
	.align		4
        /*004c*/ 	.byte	0x03, 0x1b
        /*004e*/ 	.short	0x00ff


	//----- nvinfo : EIATTR_MERCURY_ISA_VERSION
	.align		4
        /*0050*/ 	.byte	0x03, 0x5f
        /*0052*/ 	.short	0x0101


	//----- nvinfo : EIATTR_VRC_CTA_INIT_COUNT
	.align		4
        /*0054*/ 	.byte	0x02, 0x4a
	.zero		1
	.zero		1


	//----- nvinfo : EIATTR_EXIT_INSTR_OFFSETS
	.align		4
        /*0058*/ 	.byte	0x04, 0x1c
        /*005a*/ 	.short	(.L_17 - .L_16)


	//   ....[0]....
.L_16:
        /*005c*/ 	.word	0x00000070


	//   ....[1]....
        /*0060*/ 	.word	0x000001f0


	//   ....[2]....
        /*0064*/ 	.word	0x00000340


	//----- nvinfo : EIATTR_CRS_STACK_SIZE
	.align		4
.L_17:
        /*0068*/ 	.byte	0x04, 0x1e
        /*006a*/ 	.short	(.L_19 - .L_18)
.L_18:
        /*006c*/ 	.word	0x00000000


	//----- nvinfo : EIATTR_CBANK_PARAM_SIZE
	.align		4
.L_19:
        /*0070*/ 	.byte	0x03, 0x19
        /*0072*/ 	.short	0x001c


	//----- nvinfo : EIATTR_PARAM_CBANK
	.align		4
        /*0074*/ 	.byte	0x04, 0x0a
        /*0076*/ 	.short	(.L_21 - .L_20)
	.align		4
.L_20:
        /*0078*/ 	.word	index@(.nv.constant0._Z17get_boxes_for_nmsPKfS0_Pfi)
        /*007c*/ 	.short	0x0380
        /*007e*/ 	.short	0x001c


	//----- nvinfo : EIATTR_SW_WAR
	.align		4
.L_21:
        /*0080*/ 	.byte	0x04, 0x36
        /*0082*/ 	.short	(.L_23 - .L_22)
.L_22:
        /*0084*/ 	.word	0x00000008
.L_23:


//--------------------- .nv.callgraph             --------------------------
	.section	.nv.callgraph,"",@"SHT_CUDA_CALLGRAPH"
	.align	4
	.sectionentsize	8
	.align		4
        /*0000*/ 	.word	0x00000000
	.align		4
        /*0004*/ 	.word	0xffffffff
	.align		4
        /*0008*/ 	.word	0x00000000
	.align		4
        /*000c*/ 	.word	0xfffffffe
	.align		4
        /*0010*/ 	.word	0x00000000
	.align		4
        /*0014*/ 	.word	0xfffffffd
	.align		4
        /*0018*/ 	.word	0x00000000
	.align		4
        /*001c*/ 	.word	0xfffffffc


//--------------------- .text._Z17get_boxes_for_nmsPKfS0_Pfi --------------------------
	.section	.text._Z17get_boxes_for_nmsPKfS0_Pfi,"ax",@progbits
	.align	128
        .global         _Z17get_boxes_for_nmsPKfS0_Pfi
        .type           _Z17get_boxes_for_nmsPKfS0_Pfi,@function
        .size           _Z17get_boxes_for_nmsPKfS0_Pfi,(.L_x_3 - _Z17get_boxes_for_nmsPKfS0_Pfi)
        .other          _Z17get_boxes_for_nmsPKfS0_Pfi,@"STO_CUDA_ENTRY STV_DEFAULT"
_Z17get_boxes_for_nmsPKfS0_Pfi:
.text._Z17get_boxes_for_nmsPKfS0_Pfi:
[----:B------:R-:W-:Y:S01]  /*0000*/  LDC R1, c[0x0][0x37c] ;  /* 0x0000df00ff017b82 */ /* 0x000fe20000000800 */
[----:B------:R-:W0:Y:S07]  /*0010*/  S2R R0, SR_TID.X ;  /* 0x0000000000007919 */ /* 0x000e2e0000002100 */
[----:B------:R-:W0:Y:S01]  /*0020*/  S2UR UR4, SR_CTAID.X ;  /* 0x00000000000479c3 */ /* 0x000e220000002500 */
[----:B------:R-:W1:Y:S07]  /*0030*/  LDCU UR5, c[0x0][0x398] ;  /* 0x00007300ff0577ac */ /* 0x000e6e0008000800 */
[----:B------:R-:W0:Y:S02]  /*0040*/  LDC R7, c[0x0][0x360] ;  /* 0x0000d800ff077b82 */ /* 0x000e240000000800 */
[----:B0-----:R-:W-:-:S05]  /*0050*/  IMAD R7, R7, UR4, R0 ;  /* 0x0000000407077c24 */ /* 0x001fca000f8e0200 */
[----:B-1----:R-:W-:-:S13]  /*0060*/  ISETP.GE.AND P0, PT, R7, UR5, PT ;  /* 0x0000000507007c0c */ /* 0x002fda000bf06270 */
[----:B------:R-:W-:Y:S05]  /*0070*/  @P0 EXIT ;  /* 0x000000000000094d */ /* 0x000fea0003800000 */
[----:B------:R-:W0:Y:S01]  /*0080*/  LDC.64 R2, c[0x0][0x380] ;  /* 0x0000e000ff027b82 */ /* 0x000e220000000a00 */
[----:B------:R-:W1:Y:S01]  /*0090*/  LDCU.64 UR4, c[0x0][0x358] ;  /* 0x00006b00ff0477ac */ /* 0x000e620008000a00 */
[----:B------:R-:W-:-:S05]  /*00a0*/  SHF.L.U32 R9, R7, 0x2, RZ ;  /* 0x0000000207097819 */ /* 0x000fca00000006ff */
[----:B0-----:R-:W-:-:S05]  /*00b0*/  IMAD.WIDE R2, R9, 0x4, R2 ;  /* 0x0000000409027825 */ /* 0x001fca00078e0202 */
[----:B-1----:R-:W2:Y:S01]  /*00c0*/  LDG.E R0, desc[UR4][R2.64] ;  /* 0x0000000402007981 */ /* 0x002ea2000c1e1900 */
[----:B------:R-:W-:Y:S01]  /*00d0*/  BSSY.RECONVERGENT B0, `(.L_x_0) ;  /* 0x0000013000007945 */ /* 0x000fe20003800200 */
[----:B--2---:R-:W-:-:S13]  /*00e0*/  FSETP.NEU.AND P0, PT, R0, -1, PT ;  /* 0xbf8000000000780b */ /* 0x004fda0003f0d000 */
[----:B------:R-:W-:Y:S05]  /*00f0*/  @P0 BRA `(.L_x_1) ;  /* 0x0000000000400947 */ /* 0x000fea0003800000 */
[----:B------:R-:W2:Y:S02]  /*0100*/  LDG.E R4, desc[UR4][R2.64+0x4] ;  /* 0x0000040402047981 */ /* 0x000ea4000c1e1900 */
[----:B--2---:R-:W-:-:S13]  /*0110*/  FSETP.NEU.AND P0, PT, R4, -1, PT ;  /* 0xbf8000000400780b */ /* 0x004fda0003f0d000 */
[----:B------:R-:W-:Y:S05]  /*0120*/  @P0 BRA `(.L_x_1) ;  /* 0x0000000000340947 */ /* 0x000fea0003800000 */
[----:B------:R-:W2:Y:S02]  /*0130*/  LDG.E R4, desc[UR4][R2.64+0x8] ;  /* 0x0000080402047981 */ /* 0x000ea4000c1e1900 */
[----:B--2---:R-:W-:-:S13]  /*0140*/  FSETP.NEU.AND P0, PT, R4, -1, PT ;  /* 0xbf8000000400780b */ /* 0x004fda0003f0d000 */
[----:B------:R-:W-:Y:S05]  /*0150*/  @P0 BRA `(.L_x_1) ;  /* 0x0000000000280947 */ /* 0x000fea0003800000 */
[----:B------:R-:W2:Y:S02]  /*0160*/  LDG.E R4, desc[UR4][R2.64+0xc] ;  /* 0x00000c0402047981 */ /* 0x000ea4000c1e1900 */
[----:B--2---:R-:W-:-:S13]  /*0170*/  FSETP.NEU.AND P0, PT, R4, -1, PT ;  /* 0xbf8000000400780b */ /* 0x004fda0003f0d000 */
[----:B------:R-:W0:Y:S01]  /*0180*/  @!P0 LDC.64 R4, c[0x0][0x390] ;  /* 0x0000e400ff048b82 */ /* 0x000e220000000a00 */
[----:B------:R-:W-:Y:S01]  /*0190*/  @!P0 MOV R11, 0xbf800000 ;  /* 0xbf800000000b8802 */ /* 0x000fe20000000f00 */
[----:B0-----:R-:W-:-:S05]  /*01a0*/  @!P0 IMAD.WIDE R4, R9, 0x4, R4 ;  /* 0x0000000409048825 */ /* 0x001fca00078e0204 */
[----:B------:R0:W-:Y:S04]  /*01b0*/  @!P0 STG.E desc[UR4][R4.64], R11 ;  /* 0x0000000b04008986 */ /* 0x0001e8000c101904 */
[----:B------:R0:W-:Y:S04]  /*01c0*/  @!P0 STG.E desc[UR4][R4.64+0x4], R11 ;  /* 0x0000040b04008986 */ /* 0x0001e8000c101904 */
[----:B------:R0:W-:Y:S04]  /*01d0*/  @!P0 STG.E desc[UR4][R4.64+0x8], R11 ;  /* 0x0000080b04008986 */ /* 0x0001e8000c101904 */
[----:B------:R0:W-:Y:S01]  /*01e0*/  @!P0 STG.E desc[UR4][R4.64+0xc], R11 ;  /* 0x00000c0b04008986 */ /* 0x0001e2000c101904 */
[----:B------:R-:W-:Y:S05]  /*01f0*/  @!P0 EXIT ;  /* 0x000000000000894d */ /* 0x000fea0003800000 */
.L_x_1:
[----:B------:R-:W-:Y:S05]  /*0200*/  BSYNC.RECONVERGENT B0 ;  /* 0x0000000000007941 */ /* 0x000fea0003800200 */
.L_x_0:
[----:B0-----:R-:W0:Y:S02]  /*0210*/  LDC.64 R4, c[0x0][0x388] ;  /* 0x0000e200ff047b82 */ /* 0x001e240000000a00 */
[----:B0-----:R-:W-:-:S06]  /*0220*/  IMAD.WIDE R4, R7, 0x4, R4 ;  /* 0x0000000407047825 */ /* 0x001fcc00078e0204 */
[----:B------:R-:W0:Y:S01]  /*0230*/  LDC.64 R6, c[0x0][0x390] ;  /* 0x0000e400ff067b82 */ /* 0x000e220000000a00 */
[----:B------:R-:W2:Y:S01]  /*0240*/  LDG.E R11, desc[UR4][R4.64] ;  /* 0x00000004040b7981 */ /* 0x000ea2000c1e1900 */
[----:B0-----:R-:W-:-:S04]  /*0250*/  IMAD.WIDE R6, R9, 0x4, R6 ;  /* 0x0000000409067825 */ /* 0x001fc800078e0206 */
[----:B--2---:R-:W-:-:S05]  /*0260*/  FADD R11, R0, R11 ;  /* 0x0000000b000b7221 */ /* 0x004fca0000000000 */
[----:B------:R-:W-:Y:S04]  /*0270*/  STG.E desc[UR4][R6.64], R11 ;  /* 0x0000000b06007986 */ /* 0x000fe8000c101904 */
[----:B------:R-:W2:Y:S04]  /*0280*/  LDG.E R0, desc[UR4][R2.64+0x4] ;  /* 0x0000040402007981 */ /* 0x000ea8000c1e1900 */
[----:B------:R-:W2:Y:S02]  /*0290*/  LDG.E R9, desc[UR4][R4.64] ;  /* 0x0000000404097981 */ /* 0x000ea4000c1e1900 */
        /* <DEDUP_REMOVED lines=9> */
[----:B------:R-:W-:Y:S01]  /*0330*/  STG.E desc[UR4][R6.64+0xc], R15 ;  /* 0x00000c0f06007986 */ /* 0x000fe2000c101904 */
[----:B------:R-:W-:Y:S05]  /*0340*/  EXIT ;  /* 0x000000000000794d */ /* 0x000fea0003800000 */
.L_x_2:
[----:B------:R-:W-:-:S00]  /*0350*/  BRA `(.L_x_2) ;  /* 0xfffffffc00fc7947 */ /* 0x000fc0000383ffff */
[----:B------:R-:W-:-:S00]  /*0360*/  NOP ;  /* 0x0000000000007918 */ /* 0x000fc00000000000 */
        /* <DEDUP_REMOVED lines=9> */
.L_x_3:


//--------------------- .nv.shared.reserved.0     --------------------------
	.section	.nv.shared.reserved.0,"aw",@nobits
	.weak		__nv_reservedSMEM_offset_0_alias
	.size		__nv_reservedSMEM_offset_0_alias, 0, 64
	.other		__nv_reservedSMEM_offset_0_alias,@"STO_CUDA_RESERVED_SHARED STV_DEFAULT"
__nv_reservedSMEM_offset_0_alias:
	.zero		0
	.zero		64


//--------------------- .nv.constant0._Z17get_boxes_for_nmsPKfS0_Pfi --------------------------
	.section	.nv.constant0._Z17get_boxes_for_nmsPKfS0_Pfi,"a",@progbits
	.sectionflags	@""
	.align	4
.nv.constant0._Z17get_boxes_for_nmsPKfS0_Pfi:
	.zero		924


//--------------------- SYMBOLS --------------------------

	.type		.nv.reservedSmem.offset0,@object
	.size		.nv.reservedSmem.offset0,0x4
